//
// Generated by NVIDIA NVVM Compiler
//
// Compiler Build ID: CL-36424714
// Cuda compilation tools, release 13.0, V13.0.88
// Based on NVVM 20.0.0
//

.version 9.0
.target sm_100
.address_size 64

	// .globl	_Z11CalculatePiPiS_PdS0_
.extern .func  (.param .b32 func_retval0) vprintf
(
	.param .b64 vprintf_param_0,
	.param .b64 vprintf_param_1
)
;
.global .align 1 .b8 $str[12] = {110, 105, 116, 101, 114, 32, 61, 32, 37, 100, 10};
.global .align 1 .b8 $str$1[12] = {99, 111, 117, 110, 116, 32, 61, 32, 37, 100, 10};

.visible .entry _Z11CalculatePiPiS_PdS0_(
	.param .u64 .ptr .align 1 _Z11CalculatePiPiS_PdS0__param_0,
	.param .u64 .ptr .align 1 _Z11CalculatePiPiS_PdS0__param_1,
	.param .u64 .ptr .align 1 _Z11CalculatePiPiS_PdS0__param_2,
	.param .u64 .ptr .align 1 _Z11CalculatePiPiS_PdS0__param_3
)
{
	.local .align 8 .b8 	__local_depot0[8];
	.reg .b64 	%SP;
	.reg .b64 	%SPL;
	.reg .pred 	%p<4>;
	.reg .b32 	%r<19>;
	.reg .b64 	%rd<19>;
	.reg .b64 	%fd<5>;

	mov.u64 	%SPL, __local_depot0;
	cvta.local.u64 	%SP, %SPL;
	ld.param.u64 	%rd8, [_Z11CalculatePiPiS_PdS0__param_0];
	ld.param.u64 	%rd9, [_Z11CalculatePiPiS_PdS0__param_1];
	ld.param.u64 	%rd6, [_Z11CalculatePiPiS_PdS0__param_2];
	ld.param.u64 	%rd7, [_Z11CalculatePiPiS_PdS0__param_3];
	cvta.to.global.u64 	%rd1, %rd9;
	cvta.to.global.u64 	%rd2, %rd8;
	add.u64 	%rd10, %SP, 0;
	add.u64 	%rd3, %SPL, 0;
	ld.global.u32 	%r7, [%rd2];
	st.local.u32 	[%rd3], %r7;
	mov.u64 	%rd11, $str;
	cvta.global.u64 	%rd12, %rd11;
	{ // callseq 0, 0
	.param .b64 param0;
	st.param.b64 	[param0], %rd12;
	.param .b64 param1;
	st.param.b64 	[param1], %rd10;
	.param .b32 retval0;
	call.uni (retval0), 
	vprintf, 
	(
	param0, 
	param1
	);
	ld.param.b32 	%r8, [retval0];
	} // callseq 0
	ld.global.u32 	%r18, [%rd2];
	setp.lt.s32 	%p1, %r18, 1;
	@%p1 bra 	$L__BB0_5;
	cvta.to.global.u64 	%rd4, %rd6;
	cvta.to.global.u64 	%rd5, %rd7;
	mov.b32 	%r17, 0;
$L__BB0_2:
	mul.wide.u32 	%rd13, %r17, 8;
	add.s64 	%rd14, %rd4, %rd13;
	ld.global.f64 	%fd1, [%rd14];
	add.s64 	%rd15, %rd5, %rd13;
	ld.global.f64 	%fd2, [%rd15];
	mul.f64 	%fd3, %fd2, %fd2;
	fma.rn.f64 	%fd4, %fd1, %fd1, %fd3;
	setp.gtu.f64 	%p2, %fd4, 0d3FF0000000000000;
	@%p2 bra 	$L__BB0_4;
	ld.global.u32 	%r11, [%rd1];
	add.s32 	%r12, %r11, 1;
	st.global.u32 	[%rd1], %r12;
	ld.global.u32 	%r18, [%rd2];
$L__BB0_4:
	add.s32 	%r17, %r17, 1;
	setp.lt.s32 	%p3, %r17, %r18;
	@%p3 bra 	$L__BB0_2;
$L__BB0_5:
	ld.global.u32 	%r13, [%rd1];
	st.local.u32 	[%rd3], %r13;
	mov.u64 	%rd16, $str$1;
	cvta.global.u64 	%rd17, %rd16;
	{ // callseq 1, 0
	.param .b64 param0;
	st.param.b64 	[param0], %rd17;
	.param .b64 param1;
	st.param.b64 	[param1], %rd10;
	.param .b32 retval0;
	call.uni (retval0), 
	vprintf, 
	(
	param0, 
	param1
	);
	ld.param.b32 	%r14, [retval0];
	} // callseq 1
	ret;

}


// ===== COMPILED SASS (sm_100) =====

	.target	sm_100

	.elftype	@"ET_EXEC"


//--------------------- .note.nv.tkinfo           --------------------------
	.section	.note.nv.tkinfo,"",@"SHT_NOTE"
	.sectionflags	@"SHF_NOTE_NV_TKINFO"
	.tkinfo
        /*0018*/ 	.word	0x00000002
        /*0030*/ 	.string	""
        /*0030*/ 	.string	"ptxas"
        /*0030*/ 	.string	"Cuda compilation tools, release 13.0, V13.0.88"
        /*0030*/ 	.string	"Build cuda_13.0.r13.0/compiler.36424714_0"
        /*0030*/ 	.string	"-arch sm_100 -m 64 "



//--------------------- .note.nv.cuinfo           --------------------------
	.section	.note.nv.cuinfo,"",@"SHT_NOTE"
	.sectionflags	@"SHF_NOTE_NV_CUINFO"
        /*0018*/ 	.short	0x0002
        /*001a*/ 	.short	0x0064
        /*001c*/ 	.short	0x0082
	.zero		2


//--------------------- .nv.info                  --------------------------
	.section	.nv.info,"",@"SHT_CUDA_INFO"
	.align	4


	//----- nvinfo : EIATTR_REGCOUNT
	.align		4
        /*0000*/ 	.byte	0x04, 0x2f
        /*0002*/ 	.short	(.L_3 - .L_2)
	.align		4
.L_2:
        /*0004*/ 	.word	index@(_Z11CalculatePiPiS_PdS0_)
        /*0008*/ 	.word	0x00000018


	//----- nvinfo : EIATTR_FRAME_SIZE
	.align		4
.L_3:
        /*000c*/ 	.byte	0x04, 0x11
        /*000e*/ 	.short	(.L_5 - .L_4)
	.align		4
.L_4:
        /*0010*/ 	.word	index@(_Z11CalculatePiPiS_PdS0_)
        /*0014*/ 	.word	0x00000008


	//----- nvinfo : EIATTR_MIN_STACK_SIZE
	.align		4
.L_5:
        /*0018*/ 	.byte	0x04, 0x12
        /*001a*/ 	.short	(.L_7 - .L_6)
	.align		4
.L_6:
        /*001c*/ 	.word	index@(_Z11CalculatePiPiS_PdS0_)
        /*0020*/ 	.word	0x00000008
.L_7:


//--------------------- .nv.compat                --------------------------
	.section	.nv.compat,"",@"SHT_CUDA_COMPAT_INFO"
	.align	4
        /*0000*/ 	.byte	0x02, 0x09, 0x00, 0x00, 0x02, 0x02, 0x01, 0x00, 0x02, 0x05, 0x05, 0x00, 0x03, 0x07, 0x01, 0x01
        /*0010*/ 	.byte	0x02, 0x03, 0x00, 0x00, 0x02, 0x06, 0x01, 0x00, 0x04, 0x0b, 0x08, 0x00, 0x01, 0x00, 0x00, 0x00
        /*0020*/ 	.byte	0x00, 0x00, 0x00, 0x00


//--------------------- .nv.info._Z11CalculatePiPiS_PdS0_ --------------------------
	.section	.nv.info._Z11CalculatePiPiS_PdS0_,"",@"SHT_CUDA_INFO"
	.sectionflags	@""
	.align	4


	//----- nvinfo : EIATTR_CUDA_API_VERSION
	.align		4
        /*0000*/ 	.byte	0x04, 0x37
        /*0002*/ 	.short	(.L_9 - .L_8)
.L_8:
        /*0004*/ 	.word	0x00000082


	//----- nvinfo : EIATTR_KPARAM_INFO
	.align		4
.L_9:
        /*0008*/ 	.byte	0x04, 0x17
        /*000a*/ 	.short	(.L_11 - .L_10)
.L_10:
        /*000c*/ 	.word	0x00000000
        /*0010*/ 	.short	0x0003
        /*0012*/ 	.short	0x0018
        /*0014*/ 	.byte	0x00, 0xf5, 0x21, 0x00


	//----- nvinfo : EIATTR_KPARAM_INFO
	.align		4
.L_11:
        /*0018*/ 	.byte	0x04, 0x17
        /*001a*/ 	.short	(.L_13 - .L_12)
.L_12:
        /*001c*/ 	.word	0x00000000
        /*0020*/ 	.short	0x0002
        /*0022*/ 	.short	0x0010
        /*0024*/ 	.byte	0x00, 0xf5, 0x21, 0x00


	//----- nvinfo : EIATTR_KPARAM_INFO
	.align		4
.L_13:
        /*0028*/ 	.byte	0x04, 0x17
        /*002a*/ 	.short	(.L_15 - .L_14)
.L_14:
        /*002c*/ 	.word	0x00000000
        /*0030*/ 	.short	0x0001
        /*0032*/ 	.short	0x0008
        /*0034*/ 	.byte	0x00, 0xf5, 0x21, 0x00


	//----- nvinfo : EIATTR_KPARAM_INFO
	.align		4
.L_15:
        /*0038*/ 	.byte	0x04, 0x17
        /*003a*/ 	.short	(.L_17 - .L_16)
.L_16:
        /*003c*/ 	.word	0x00000000
        /*0040*/ 	.short	0x0000
        /*0042*/ 	.short	0x0000
        /*0044*/ 	.byte	0x00, 0xf5, 0x21, 0x00


	//----- nvinfo : EIATTR_SPARSE_MMA_MASK
	.align		4
.L_17:
        /*0048*/ 	.byte	0x03, 0x50
        /*004a*/ 	.short	0x0000


	//----- nvinfo : EIATTR_MAXREG_COUNT
	.align		4
        /*004c*/ 	.byte	0x03, 0x1b
        /*004e*/ 	.short	0x00ff


	//----- nvinfo : EIATTR_EXTERNS
	.align		4
        /*0050*/ 	.byte	0x04, 0x0f
        /*0052*/ 	.short	(.L_19 - .L_18)


	//   ....[0]....
	.align		4
.L_18:
        /*0054*/ 	.word	index@(vprintf)


	//----- nvinfo : EIATTR_MERCURY_ISA_VERSION
	.align		4
.L_19:
        /*0058*/ 	.byte	0x03, 0x5f
        /*005a*/ 	.short	0x0101


	//----- nvinfo : EIATTR_VRC_CTA_INIT_COUNT
	.align		4
        /*005c*/ 	.byte	0x02, 0x4a
	.zero		1
	.zero		1


	//----- nvinfo : EIATTR_SYSCALL_OFFSETS
	.align		4
        /*0060*/ 	.byte	0x04, 0x46
        /*0062*/ 	.short	(.L_21 - .L_20)


	//   ....[0]....
.L_20:
        /*0064*/ 	.word	0x00000120


	//   ....[1]....
        /*0068*/ 	.word	0x000003a0


	//----- nvinfo : EIATTR_EXIT_INSTR_OFFSETS
	.align		4
.L_21:
        /*006c*/ 	.byte	0x04, 0x1c
        /*006e*/ 	.short	(.L_23 - .L_22)


	//   ....[0]....
.L_22:
        /*0070*/ 	.word	0x000003b0


	//----- nvinfo : EIATTR_CRS_STACK_SIZE
	.align		4
.L_23:
        /*0074*/ 	.byte	0x04, 0x1e
        /*0076*/ 	.short	(.L_25 - .L_24)
.L_24:
        /*0078*/ 	.word	0x00000000


	//----- nvinfo : EIATTR_CBANK_PARAM_SIZE
	.align		4
.L_25:
        /*007c*/ 	.byte	0x03, 0x19
        /*007e*/ 	.short	0x0020


	//----- nvinfo : EIATTR_PARAM_CBANK
	.align		4
        /*0080*/ 	.byte	0x04, 0x0a
        /*0082*/ 	.short	(.L_27 - .L_26)
	.align		4
.L_26:
        /*0084*/ 	.word	index@(.nv.constant0._Z11CalculatePiPiS_PdS0_)
        /*0088*/ 	.short	0x0380
        /*008a*/ 	.short	0x0020


	//----- nvinfo : EIATTR_SW_WAR
	.align		4
.L_27:
        /*008c*/ 	.byte	0x04, 0x36
        /*008e*/ 	.short	(.L_29 - .L_28)
.L_28:
        /*0090*/ 	.word	0x00000008
.L_29:


//--------------------- .nv.callgraph             --------------------------
	.section	.nv.callgraph,"",@"SHT_CUDA_CALLGRAPH"
	.align	4
	.sectionentsize	8
	.align		4
        /*0000*/ 	.word	0x00000000
	.align		4
        /*0004*/ 	.word	0xffffffff
	.align		4
        /*0008*/ 	.word	index@(_Z11CalculatePiPiS_PdS0_)
	.align		4
        /*000c*/ 	.word	index@(vprintf)
	.align		4
        /*0010*/ 	.word	0x00000000
	.align		4
        /*0014*/ 	.word	0xfffffffe
	.align		4
        /*0018*/ 	.word	0x00000000
	.align		4
        /*001c*/ 	.word	0xfffffffd
	.align		4
        /*0020*/ 	.word	0x00000000
	.align		4
        /*0024*/ 	.word	0xfffffffc


//--------------------- .nv.constant4             --------------------------
	.section	.nv.constant4,"a",@progbits
	.align	8
	.align		8
.nv.constant4:
        /*0000*/ 	.dword	vprintf
	.align		8
        /*0008*/ 	.dword	$str
	.align		8
        /*0010*/ 	.dword	$str$1


//--------------------- .text._Z11CalculatePiPiS_PdS0_ --------------------------
	.section	.text._Z11CalculatePiPiS_PdS0_,"ax",@progbits
	.align	128
        .global         _Z11CalculatePiPiS_PdS0_
        .type           _Z11CalculatePiPiS_PdS0_,@function
        .size           _Z11CalculatePiPiS_PdS0_,(.L_x_7 - _Z11CalculatePiPiS_PdS0_)
        .other          _Z11CalculatePiPiS_PdS0_,@"STO_CUDA_ENTRY STV_DEFAULT"
_Z11CalculatePiPiS_PdS0_:
.text._Z11CalculatePiPiS_PdS0_:
[----:B------:R-:W0:Y:S08]  /*0000*/  LDC R1, c[0x0][0x37c] ;  /* 0x0000df00ff017b82 */ /* 0x000e300000000800 */
[----:B------:R-:W1:Y:S01]  /*0010*/  LDC.64 R6, c[0x0][0x380] ;  /* 0x0000e000ff067b82 */ /* 0x000e620000000a00 */
[----:B------:R-:W1:Y:S01]  /*0020*/  LDCU.64 UR36, c[0x0][0x358] ;  /* 0x00006b00ff2477ac */ /* 0x000e620008000a00 */
[----:B0-----:R-:W-:Y:S01]  /*0030*/  VIADD R1, R1, 0xfffffff8 ;  /* 0xfffffff801017836 */ /* 0x001fe20000000000 */
[----:B------:R-:W0:Y:S01]  /*0040*/  LDCU UR4, c[0x0][0x2f8] ;  /* 0x00005f00ff0477ac */ /* 0x000e220008000800 */
[----:B------:R-:W-:Y:S01]  /*0050*/  MOV R3, 0x0 ;  /* 0x0000000000037802 */ /* 0x000fe20000000f00 */
[----:B------:R-:W2:Y:S01]  /*0060*/  LDCU UR5, c[0x0][0x2fc] ;  /* 0x00005f80ff0577ac */ /* 0x000ea20008000800 */
[----:B------:R-:W3:Y:S01]  /*0070*/  LDCU.64 UR6, c[0x4][0x8] ;  /* 0x01000100ff0677ac */ /* 0x000ee20008000a00 */
[----:B-1----:R1:W4:Y:S01]  /*0080*/  LDG.E R0, desc[UR36][R6.64] ;  /* 0x0000002406007981 */ /* 0x002322000c1e1900 */
[----:B------:R0:W4:Y:S02]  /*0090*/  LDC.64 R8, c[0x4][R3] ;  /* 0x0100000003087b82 */ /* 0x0001240000000a00 */
[----:B0-----:R-:W-:-:S05]  /*00a0*/  IADD3 R16, P0, PT, R1, UR4, RZ ;  /* 0x0000000401107c10 */ /* 0x001fca000ff1e0ff */
[----:B--2---:R-:W-:Y:S01]  /*00b0*/  IMAD.X R2, RZ, RZ, UR5, P0 ;  /* 0x00000005ff027e24 */ /* 0x004fe200080e06ff */
[----:B---3--:R-:W-:Y:S01]  /*00c0*/  MOV R4, UR6 ;  /* 0x0000000600047c02 */ /* 0x008fe20008000f00 */
[----:B------:R-:W-:Y:S02]  /*00d0*/  IMAD.U32 R5, RZ, RZ, UR7 ;  /* 0x00000007ff057e24 */ /* 0x000fe4000f8e00ff */
[----:B-1----:R-:W-:Y:S01]  /*00e0*/  IMAD.MOV.U32 R6, RZ, RZ, R16 ;  /* 0x000000ffff067224 */ /* 0x002fe200078e0010 */
[----:B------:R-:W-:Y:S01]  /*00f0*/  MOV R7, R2 ;  /* 0x0000000200077202 */ /* 0x000fe20000000f00 */
[----:B----4-:R0:W-:Y:S06]  /*0100*/  STL [R1], R0 ;  /* 0x0000000001007387 */ /* 0x0101ec0000100800 */
[----:B------:R-:W-:-:S07]  /*0110*/  LEPC R20, `(.L_x_0) ;  /* 0x000000001014794e */ /* 0x000fce0000000000 */
[----:B0-----:R-:W-:Y:S05]  /*0120*/  CALL.ABS.NOINC R8 ;  /* 0x0000000008007343 */ /* 0x001fea0003c00000 */
.L_x_0:
[----:B------:R-:W0:Y:S02]  /*0130*/  LDC.64 R4, c[0x0][0x380] ;  /* 0x0000e000ff047b82 */ /* 0x000e240000000a00 */
[----:B0-----:R-:W2:Y:S02]  /*0140*/  LDG.E R0, desc[UR36][R4.64] ;  /* 0x0000002404007981 */ /* 0x001ea4000c1e1900 */
[----:B--2---:R-:W-:-:S13]  /*0150*/  ISETP.GE.AND P0, PT, R0, 0x1, PT ;  /* 0x000000010000780c */ /* 0x004fda0003f06270 */
[----:B------:R-:W-:Y:S05]  /*0160*/  @!P0 BRA `(.L_x_1) ;  /* 0x0000000000608947 */ /* 0x000fea0003800000 */
[----:B------:R-:W0:Y:S01]  /*0170*/  LDC.64 R6, c[0x0][0x390] ;  /* 0x0000e400ff067b82 */ /* 0x000e220000000a00 */
[----:B------:R-:W-:Y:S01]  /*0180*/  BSSY.RECONVERGENT B0, `(.L_x_1) ;  /* 0x0000016000007945 */ /* 0x000fe20003800200 */
[----:B------:R-:W-:-:S06]  /*0190*/  IMAD.MOV.U32 R3, RZ, RZ, RZ ;  /* 0x000000ffff037224 */ /* 0x000fcc00078e00ff */
[----:B------:R-:W1:Y:S02]  /*01a0*/  LDC.64 R4, c[0x0][0x398] ;  /* 0x0000e600ff047b82 */ /* 0x000e640000000a00 */
.L_x_4:
[----:B-1----:R-:W-:-:S04]  /*01b0*/  IMAD.WIDE.U32 R10, R3, 0x8, R4 ;  /* 0x00000008030a7825 */ /* 0x002fc800078e0004 */
[C---:B0-----:R-:W-:Y:S02]  /*01c0*/  IMAD.WIDE.U32 R8, R3.reuse, 0x8, R6 ;  /* 0x0000000803087825 */ /* 0x041fe400078e0006 */
[----:B------:R-:W2:Y:S04]  /*01d0*/  LDG.E.64 R10, desc[UR36][R10.64] ;  /* 0x000000240a0a7981 */ /* 0x000ea8000c1e1b00 */
[----:B------:R-:W3:Y:S01]  /*01e0*/  LDG.E.64 R8, desc[UR36][R8.64] ;  /* 0x0000002408087981 */ /* 0x000ee2000c1e1b00 */
[----:B------:R-:W-:Y:S01]  /*01f0*/  BSSY.RECONVERGENT B1, `(.L_x_2) ;  /* 0x000000c000017945 */ /* 0x000fe20003800200 */
[----:B------:R-:W-:Y:S01]  /*0200*/  VIADD R3, R3, 0x1 ;  /* 0x0000000103037836 */ /* 0x000fe20000000000 */
[----:B--2---:R-:W-:-:S08]  /*0210*/  DMUL R12, R10, R10 ;  /* 0x0000000a0a0c7228 */ /* 0x004fd00000000000 */
[----:B---3--:R-:W-:-:S08]  /*0220*/  DFMA R12, R8, R8, R12 ;  /* 0x00000008080c722b */ /* 0x008fd0000000000c */
[----:B------:R-:W-:-:S14]  /*0230*/  DSETP.GTU.AND P0, PT, R12, 1, PT ;  /* 0x3ff000000c00742a */ /* 0x000fdc0003f0c000 */
[----:B------:R-:W-:Y:S05]  /*0240*/  @P0 BRA `(.L_x_3) ;  /* 0x0000000000180947 */ /* 0x000fea0003800000 */
[----:B------:R-:W0:Y:S02]  /*0250*/  LDC.64 R8, c[0x0][0x388] ;  /* 0x0000e200ff087b82 */ /* 0x000e240000000a00 */
[----:B0-----:R-:W2:Y:S06]  /*0260*/  LDG.E R0, desc[UR36][R8.64] ;  /* 0x0000002408007981 */ /* 0x001eac000c1e1900 */
[----:B------:R-:W0:Y:S01]  /*0270*/  LDC.64 R10, c[0x0][0x380] ;  /* 0x0000e000ff0a7b82 */ /* 0x000e220000000a00 */
[----:B--2---:R-:W-:-:S05]  /*0280*/  IADD3 R13, PT, PT, R0, 0x1, RZ ;  /* 0x00000001000d7810 */ /* 0x004fca0007ffe0ff */
[----:B------:R1:W-:Y:S04]  /*0290*/  STG.E desc[UR36][R8.64], R13 ;  /* 0x0000000d08007986 */ /* 0x0003e8000c101924 */
[----:B0-----:R1:W5:Y:S02]  /*02a0*/  LDG.E R0, desc[UR36][R10.64] ;  /* 0x000000240a007981 */ /* 0x001364000c1e1900 */
.L_x_3:
[----:B------:R-:W-:Y:S05]  /*02b0*/  BSYNC.RECONVERGENT B1 ;  /* 0x0000000000017941 */ /* 0x000fea0003800200 */
.L_x_2:
[----:B-----5:R-:W-:-:S13]  /*02c0*/  ISETP.GE.AND P0, PT, R3, R0, PT ;  /* 0x000000000300720c */ /* 0x020fda0003f06270 */
[----:B------:R-:W-:Y:S05]  /*02d0*/  @!P0 BRA `(.L_x_4) ;  /* 0xfffffffc00b48947 */ /* 0x000fea000383ffff */
[----:B------:R-:W-:Y:S05]  /*02e0*/  BSYNC.RECONVERGENT B0 ;  /* 0x0000000000007941 */ /* 0x000fea0003800200 */
.L_x_1:
[----:B-1----:R-:W0:Y:S01]  /*02f0*/  LDC.64 R8, c[0x0][0x388] ;  /* 0x0000e200ff087b82 */ /* 0x002e220000000a00 */
[----:B------:R-:W-:Y:S01]  /*0300*/  MOV R3, 0x0 ;  /* 0x0000000000037802 */ /* 0x000fe20000000f00 */
[----:B------:R-:W1:Y:S01]  /*0310*/  LDCU.64 UR4, c[0x4][0x10] ;  /* 0x01000200ff0477ac */ /* 0x000e620008000a00 */
[----:B0-----:R-:W2:Y:S05]  /*0320*/  LDG.E R0, desc[UR36][R8.64] ;  /* 0x0000002408007981 */ /* 0x001eaa000c1e1900 */
[----:B------:R0:W3:Y:S01]  /*0330*/  LDC.64 R10, c[0x4][R3] ;  /* 0x01000000030a7b82 */ /* 0x0000e20000000a00 */
[----:B-1----:R-:W-:Y:S01]  /*0340*/  IMAD.U32 R4, RZ, RZ, UR4 ;  /* 0x00000004ff047e24 */ /* 0x002fe2000f8e00ff */
[----:B------:R-:W-:Y:S01]  /*0350*/  MOV R5, UR5 ;  /* 0x0000000500057c02 */ /* 0x000fe20008000f00 */
[----:B------:R-:W-:Y:S01]  /*0360*/  IMAD.MOV.U32 R6, RZ, RZ, R16 ;  /* 0x000000ffff067224 */ /* 0x000fe200078e0010 */
[----:B------:R-:W-:Y:S01]  /*0370*/  MOV R7, R2 ;  /* 0x0000000200077202 */ /* 0x000fe20000000f00 */
[----:B--23--:R0:W-:Y:S06]  /*0380*/  STL [R1], R0 ;  /* 0x0000000001007387 */ /* 0x00c1ec0000100800 */
[----:B------:R-:W-:-:S07]  /*0390*/  LEPC R20, `(.L_x_5) ;  /* 0x000000001014794e */ /* 0x000fce0000000000 */
[----:B0-----:R-:W-:Y:S05]  /*03a0*/  CALL.ABS.NOINC R10 ;  /* 0x000000000a007343 */ /* 0x001fea0003c00000 */
.L_x_5:
[----:B------:R-:W-:Y:S05]  /*03b0*/  EXIT ;  /* 0x000000000000794d */ /* 0x000fea0003800000 */
.L_x_6:
[----:B------:R-:W-:-:S00]  /*03c0*/  BRA `(.L_x_6) ;  /* 0xfffffffc00fc7947 */ /* 0x000fc0000383ffff */
[----:B------:R-:W-:-:S00]  /*03d0*/  NOP ;  /* 0x0000000000007918 */ /* 0x000fc00000000000 */
        /* <DEDUP_REMOVED lines=10> */
.L_x_7:


//--------------------- .nv.global.init           --------------------------
	.section	.nv.global.init,"aw",@progbits
.nv.global.init:
	.type		$str,@object
	.size		$str,($str$1 - $str)
$str:
        /*0000*/ 	.byte	0x6e, 0x69, 0x74, 0x65, 0x72, 0x20, 0x3d, 0x20, 0x25, 0x64, 0x0a, 0x00
	.type		$str$1,@object
	.size		$str$1,(.L_1 - $str$1)
$str$1:
        /*000c*/ 	.byte	0x63, 0x6f, 0x75, 0x6e, 0x74, 0x20, 0x3d, 0x20, 0x25, 0x64, 0x0a, 0x00
.L_1:


//--------------------- .nv.shared.reserved.0     --------------------------
	.section	.nv.shared.reserved.0,"aw",@nobits
	.weak		__nv_reservedSMEM_offset_0_alias
	.size		__nv_reservedSMEM_offset_0_alias, 0, 64
	.other		__nv_reservedSMEM_offset_0_alias,@"STO_CUDA_RESERVED_SHARED STV_DEFAULT"
__nv_reservedSMEM_offset_0_alias:
	.zero		0
	.zero		64


//--------------------- .nv.constant0._Z11CalculatePiPiS_PdS0_ --------------------------
	.section	.nv.constant0._Z11CalculatePiPiS_PdS0_,"a",@progbits
	.sectionflags	@""
	.align	4
.nv.constant0._Z11CalculatePiPiS_PdS0_:
	.zero		928


//--------------------- SYMBOLS --------------------------

	.type		.nv.reservedSmem.offset0,@object
	.size		.nv.reservedSmem.offset0,0x4
	.type		vprintf,@function
